//
// Generated by NVIDIA NVVM Compiler
//
// Compiler Build ID: CL-36424714
// Cuda compilation tools, release 13.0, V13.0.88
// Based on NVVM 20.0.0
//

.version 9.0
.target sm_100
.address_size 64

	// .globl	_Z19matrixMulMultiBlockPfS_S_i

.visible .entry _Z19matrixMulMultiBlockPfS_S_i(
	.param .u64 .ptr .align 1 _Z19matrixMulMultiBlockPfS_S_i_param_0,
	.param .u64 .ptr .align 1 _Z19matrixMulMultiBlockPfS_S_i_param_1,
	.param .u64 .ptr .align 1 _Z19matrixMulMultiBlockPfS_S_i_param_2,
	.param .u32 _Z19matrixMulMultiBlockPfS_S_i_param_3
)
{
	.reg .pred 	%p<10>;
	.reg .b32 	%r<40>;
	.reg .b32 	%f<67>;
	.reg .b64 	%rd<67>;

	ld.param.u64 	%rd14, [_Z19matrixMulMultiBlockPfS_S_i_param_1];
	ld.param.u64 	%rd15, [_Z19matrixMulMultiBlockPfS_S_i_param_2];
	ld.param.u32 	%r18, [_Z19matrixMulMultiBlockPfS_S_i_param_3];
	cvta.to.global.u64 	%rd1, %rd15;
	cvta.to.global.u64 	%rd2, %rd14;
	mov.u32 	%r19, %ctaid.y;
	mov.u32 	%r20, %ntid.y;
	mov.u32 	%r21, %tid.y;
	mad.lo.s32 	%r1, %r19, %r20, %r21;
	mov.u32 	%r22, %ctaid.x;
	mov.u32 	%r23, %ntid.x;
	mov.u32 	%r24, %tid.x;
	mad.lo.s32 	%r2, %r22, %r23, %r24;
	max.s32 	%r25, %r1, %r2;
	setp.ge.s32 	%p1, %r25, %r18;
	@%p1 bra 	$L__BB0_13;
	mul.lo.s32 	%r3, %r18, %r1;
	and.b32  	%r4, %r18, 7;
	setp.lt.u32 	%p2, %r18, 8;
	mov.f32 	%f66, 0f00000000;
	mov.b32 	%r38, 0;
	@%p2 bra 	$L__BB0_4;
	and.b32  	%r38, %r18, 2147483640;
	neg.s32 	%r36, %r38;
	mul.wide.s32 	%rd16, %r18, 4;
	add.s64 	%rd3, %rd1, %rd16;
	shl.b32 	%r7, %r18, 3;
	mul.wide.s32 	%rd17, %r18, 8;
	add.s64 	%rd4, %rd1, %rd17;
	mul.wide.s32 	%rd18, %r18, 12;
	add.s64 	%rd5, %rd1, %rd18;
	mul.wide.s32 	%rd19, %r18, 16;
	add.s64 	%rd6, %rd1, %rd19;
	mul.wide.s32 	%rd20, %r18, 20;
	add.s64 	%rd7, %rd1, %rd20;
	mul.wide.s32 	%rd21, %r18, 24;
	add.s64 	%rd8, %rd1, %rd21;
	mul.wide.s32 	%rd22, %r18, 28;
	add.s64 	%rd9, %rd1, %rd22;
	mul.wide.u32 	%rd23, %r3, 4;
	add.s64 	%rd24, %rd23, %rd2;
	add.s64 	%rd66, %rd24, 16;
	mov.f32 	%f66, 0f00000000;
	mov.u32 	%r35, %r2;
$L__BB0_3:
	.pragma "nounroll";
	mul.wide.s32 	%rd25, %r35, 4;
	add.s64 	%rd26, %rd3, %rd25;
	add.s64 	%rd27, %rd4, %rd25;
	add.s64 	%rd28, %rd5, %rd25;
	add.s64 	%rd29, %rd6, %rd25;
	add.s64 	%rd30, %rd7, %rd25;
	add.s64 	%rd31, %rd8, %rd25;
	add.s64 	%rd32, %rd9, %rd25;
	add.s64 	%rd33, %rd1, %rd25;
	ld.global.f32 	%f16, [%rd66+-16];
	ld.global.f32 	%f17, [%rd33];
	fma.rn.f32 	%f18, %f16, %f17, %f66;
	ld.global.f32 	%f19, [%rd66+-12];
	ld.global.f32 	%f20, [%rd26];
	fma.rn.f32 	%f21, %f19, %f20, %f18;
	ld.global.f32 	%f22, [%rd66+-8];
	ld.global.f32 	%f23, [%rd27];
	fma.rn.f32 	%f24, %f22, %f23, %f21;
	ld.global.f32 	%f25, [%rd66+-4];
	ld.global.f32 	%f26, [%rd28];
	fma.rn.f32 	%f27, %f25, %f26, %f24;
	ld.global.f32 	%f28, [%rd66];
	ld.global.f32 	%f29, [%rd29];
	fma.rn.f32 	%f30, %f28, %f29, %f27;
	ld.global.f32 	%f31, [%rd66+4];
	ld.global.f32 	%f32, [%rd30];
	fma.rn.f32 	%f33, %f31, %f32, %f30;
	ld.global.f32 	%f34, [%rd66+8];
	ld.global.f32 	%f35, [%rd31];
	fma.rn.f32 	%f36, %f34, %f35, %f33;
	ld.global.f32 	%f37, [%rd66+12];
	ld.global.f32 	%f38, [%rd32];
	fma.rn.f32 	%f66, %f37, %f38, %f36;
	add.s32 	%r36, %r36, 8;
	add.s32 	%r35, %r35, %r7;
	add.s64 	%rd66, %rd66, 32;
	setp.ne.s32 	%p3, %r36, 0;
	@%p3 bra 	$L__BB0_3;
$L__BB0_4:
	setp.eq.s32 	%p4, %r4, 0;
	@%p4 bra 	$L__BB0_12;
	and.b32  	%r13, %r18, 3;
	setp.lt.u32 	%p5, %r4, 4;
	@%p5 bra 	$L__BB0_7;
	add.s32 	%r27, %r38, %r3;
	mul.wide.u32 	%rd34, %r27, 4;
	add.s64 	%rd35, %rd2, %rd34;
	ld.global.f32 	%f40, [%rd35];
	mad.lo.s32 	%r28, %r38, %r18, %r2;
	mul.wide.s32 	%rd36, %r28, 4;
	add.s64 	%rd37, %rd1, %rd36;
	ld.global.f32 	%f41, [%rd37];
	fma.rn.f32 	%f42, %f40, %f41, %f66;
	cvt.u64.u32 	%rd38, %r3;
	cvt.u64.u32 	%rd39, %r38;
	add.s64 	%rd40, %rd39, %rd38;
	shl.b64 	%rd41, %rd40, 2;
	add.s64 	%rd42, %rd2, %rd41;
	ld.global.f32 	%f43, [%rd42+4];
	mul.wide.s32 	%rd43, %r18, 4;
	add.s64 	%rd44, %rd37, %rd43;
	ld.global.f32 	%f44, [%rd44];
	fma.rn.f32 	%f45, %f43, %f44, %f42;
	ld.global.f32 	%f46, [%rd42+8];
	add.s64 	%rd45, %rd44, %rd43;
	ld.global.f32 	%f47, [%rd45];
	fma.rn.f32 	%f48, %f46, %f47, %f45;
	ld.global.f32 	%f49, [%rd42+12];
	add.s64 	%rd46, %rd45, %rd43;
	ld.global.f32 	%f50, [%rd46];
	fma.rn.f32 	%f66, %f49, %f50, %f48;
	add.s32 	%r38, %r38, 4;
$L__BB0_7:
	setp.eq.s32 	%p6, %r13, 0;
	@%p6 bra 	$L__BB0_12;
	setp.eq.s32 	%p7, %r13, 1;
	@%p7 bra 	$L__BB0_10;
	add.s32 	%r29, %r38, %r3;
	mul.wide.u32 	%rd47, %r29, 4;
	add.s64 	%rd48, %rd2, %rd47;
	ld.global.f32 	%f52, [%rd48];
	mad.lo.s32 	%r30, %r38, %r18, %r2;
	mul.wide.s32 	%rd49, %r30, 4;
	add.s64 	%rd50, %rd1, %rd49;
	ld.global.f32 	%f53, [%rd50];
	fma.rn.f32 	%f54, %f52, %f53, %f66;
	cvt.u64.u32 	%rd51, %r3;
	cvt.u64.u32 	%rd52, %r38;
	add.s64 	%rd53, %rd52, %rd51;
	shl.b64 	%rd54, %rd53, 2;
	add.s64 	%rd55, %rd2, %rd54;
	ld.global.f32 	%f55, [%rd55+4];
	mul.wide.s32 	%rd56, %r18, 4;
	add.s64 	%rd57, %rd50, %rd56;
	ld.global.f32 	%f56, [%rd57];
	fma.rn.f32 	%f66, %f55, %f56, %f54;
	add.s32 	%r38, %r38, 2;
$L__BB0_10:
	and.b32  	%r31, %r18, 1;
	setp.eq.b32 	%p8, %r31, 1;
	not.pred 	%p9, %p8;
	@%p9 bra 	$L__BB0_12;
	add.s32 	%r32, %r38, %r3;
	mul.wide.u32 	%rd58, %r32, 4;
	add.s64 	%rd59, %rd2, %rd58;
	ld.global.f32 	%f57, [%rd59];
	mad.lo.s32 	%r33, %r38, %r18, %r2;
	mul.wide.s32 	%rd60, %r33, 4;
	add.s64 	%rd61, %rd1, %rd60;
	ld.global.f32 	%f58, [%rd61];
	fma.rn.f32 	%f66, %f57, %f58, %f66;
$L__BB0_12:
	ld.param.u64 	%rd65, [_Z19matrixMulMultiBlockPfS_S_i_param_0];
	add.s32 	%r34, %r3, %r2;
	cvta.to.global.u64 	%rd62, %rd65;
	mul.wide.s32 	%rd63, %r34, 4;
	add.s64 	%rd64, %rd62, %rd63;
	st.global.f32 	[%rd64], %f66;
$L__BB0_13:
	ret;

}


// ===== COMPILED SASS (sm_100) =====

	.target	sm_100

	.elftype	@"ET_EXEC"


//--------------------- .note.nv.tkinfo           --------------------------
	.section	.note.nv.tkinfo,"",@"SHT_NOTE"
	.sectionflags	@"SHF_NOTE_NV_TKINFO"
	.tkinfo
        /*0018*/ 	.word	0x00000002
        /*0030*/ 	.string	""
        /*0030*/ 	.string	"ptxas"
        /*0030*/ 	.string	"Cuda compilation tools, release 13.0, V13.0.88"
        /*0030*/ 	.string	"Build cuda_13.0.r13.0/compiler.36424714_0"
        /*0030*/ 	.string	"-arch sm_100 -m 64 "



//--------------------- .note.nv.cuinfo           --------------------------
	.section	.note.nv.cuinfo,"",@"SHT_NOTE"
	.sectionflags	@"SHF_NOTE_NV_CUINFO"
        /*0018*/ 	.short	0x0002
        /*001a*/ 	.short	0x0064
        /*001c*/ 	.short	0x0082
	.zero		2


//--------------------- .nv.info                  --------------------------
	.section	.nv.info,"",@"SHT_CUDA_INFO"
	.align	4


	//----- nvinfo : EIATTR_REGCOUNT
	.align		4
        /*0000*/ 	.byte	0x04, 0x2f
        /*0002*/ 	.short	(.L_1 - .L_0)
	.align		4
.L_0:
        /*0004*/ 	.word	index@(_Z19matrixMulMultiBlockPfS_S_i)
        /*0008*/ 	.word	0x0000001e


	//----- nvinfo : EIATTR_FRAME_SIZE
	.align		4
.L_1:
        /*000c*/ 	.byte	0x04, 0x11
        /*000e*/ 	.short	(.L_3 - .L_2)
	.align		4
.L_2:
        /*0010*/ 	.word	index@(_Z19matrixMulMultiBlockPfS_S_i)
        /*0014*/ 	.word	0x00000000


	//----- nvinfo : EIATTR_MIN_STACK_SIZE
	.align		4
.L_3:
        /*0018*/ 	.byte	0x04, 0x12
        /*001a*/ 	.short	(.L_5 - .L_4)
	.align		4
.L_4:
        /*001c*/ 	.word	index@(_Z19matrixMulMultiBlockPfS_S_i)
        /*0020*/ 	.word	0x00000000
.L_5:


//--------------------- .nv.compat                --------------------------
	.section	.nv.compat,"",@"SHT_CUDA_COMPAT_INFO"
	.align	4
        /*0000*/ 	.byte	0x02, 0x09, 0x00, 0x00, 0x02, 0x02, 0x01, 0x00, 0x02, 0x05, 0x05, 0x00, 0x03, 0x07, 0x01, 0x01
        /*0010*/ 	.byte	0x02, 0x03, 0x00, 0x00, 0x02, 0x06, 0x01, 0x00, 0x04, 0x0b, 0x08, 0x00, 0x09, 0x00, 0x00, 0x00
        /*0020*/ 	.byte	0x00, 0x00, 0x00, 0x00


//--------------------- .nv.info._Z19matrixMulMultiBlockPfS_S_i --------------------------
	.section	.nv.info._Z19matrixMulMultiBlockPfS_S_i,"",@"SHT_CUDA_INFO"
	.sectionflags	@""
	.align	4


	//----- nvinfo : EIATTR_CUDA_API_VERSION
	.align		4
        /*0000*/ 	.byte	0x04, 0x37
        /*0002*/ 	.short	(.L_7 - .L_6)
.L_6:
        /*0004*/ 	.word	0x00000082


	//----- nvinfo : EIATTR_KPARAM_INFO
	.align		4
.L_7:
        /*0008*/ 	.byte	0x04, 0x17
        /*000a*/ 	.short	(.L_9 - .L_8)
.L_8:
        /*000c*/ 	.word	0x00000000
        /*0010*/ 	.short	0x0003
        /*0012*/ 	.short	0x0018
        /*0014*/ 	.byte	0x00, 0xf0, 0x11, 0x00


	//----- nvinfo : EIATTR_KPARAM_INFO
	.align		4
.L_9:
        /*0018*/ 	.byte	0x04, 0x17
        /*001a*/ 	.short	(.L_11 - .L_10)
.L_10:
        /*001c*/ 	.word	0x00000000
        /*0020*/ 	.short	0x0002
        /*0022*/ 	.short	0x0010
        /*0024*/ 	.byte	0x00, 0xf5, 0x21, 0x00


	//----- nvinfo : EIATTR_KPARAM_INFO
	.align		4
.L_11:
        /*0028*/ 	.byte	0x04, 0x17
        /*002a*/ 	.short	(.L_13 - .L_12)
.L_12:
        /*002c*/ 	.word	0x00000000
        /*0030*/ 	.short	0x0001
        /*0032*/ 	.short	0x0008
        /*0034*/ 	.byte	0x00, 0xf5, 0x21, 0x00


	//----- nvinfo : EIATTR_KPARAM_INFO
	.align		4
.L_13:
        /*0038*/ 	.byte	0x04, 0x17
        /*003a*/ 	.short	(.L_15 - .L_14)
.L_14:
        /*003c*/ 	.word	0x00000000
        /*0040*/ 	.short	0x0000
        /*0042*/ 	.short	0x0000
        /*0044*/ 	.byte	0x00, 0xf5, 0x21, 0x00


	//----- nvinfo : EIATTR_SPARSE_MMA_MASK
	.align		4
.L_15:
        /*0048*/ 	.byte	0x03, 0x50
        /*004a*/ 	.short	0x0000


	//----- nvinfo : EIATTR_MAXREG_COUNT
	.align		4
        /*004c*/ 	.byte	0x03, 0x1b
        /*004e*/ 	.short	0x00ff


	//----- nvinfo : EIATTR_MERCURY_ISA_VERSION
	.align		4
        /*0050*/ 	.byte	0x03, 0x5f
        /*0052*/ 	.short	0x0101


	//----- nvinfo : EIATTR_VRC_CTA_INIT_COUNT
	.align		4
        /*0054*/ 	.byte	0x02, 0x4a
	.zero		1
	.zero		1


	//----- nvinfo : EIATTR_EXIT_INSTR_OFFSETS
	.align		4
        /*0058*/ 	.byte	0x04, 0x1c
        /*005a*/ 	.short	(.L_17 - .L_16)


	//   ....[0]....
.L_16:
        /*005c*/ 	.word	0x000000c0


	//   ....[1]....
        /*0060*/ 	.word	0x00000aa0


	//----- nvinfo : EIATTR_CBANK_PARAM_SIZE
	.align		4
.L_17:
        /*0064*/ 	.byte	0x03, 0x19
        /*0066*/ 	.short	0x001c


	//----- nvinfo : EIATTR_PARAM_CBANK
	.align		4
        /*0068*/ 	.byte	0x04, 0x0a
        /*006a*/ 	.short	(.L_19 - .L_18)
	.align		4
.L_18:
        /*006c*/ 	.word	index@(.nv.constant0._Z19matrixMulMultiBlockPfS_S_i)
        /*0070*/ 	.short	0x0380
        /*0072*/ 	.short	0x001c


	//----- nvinfo : EIATTR_SW_WAR
	.align		4
.L_19:
        /*0074*/ 	.byte	0x04, 0x36
        /*0076*/ 	.short	(.L_21 - .L_20)
.L_20:
        /*0078*/ 	.word	0x00000008
.L_21:


//--------------------- .nv.callgraph             --------------------------
	.section	.nv.callgraph,"",@"SHT_CUDA_CALLGRAPH"
	.align	4
	.sectionentsize	8
	.align		4
        /*0000*/ 	.word	0x00000000
	.align		4
        /*0004*/ 	.word	0xffffffff
	.align		4
        /*0008*/ 	.word	0x00000000
	.align		4
        /*000c*/ 	.word	0xfffffffe
	.align		4
        /*0010*/ 	.word	0x00000000
	.align		4
        /*0014*/ 	.word	0xfffffffd
	.align		4
        /*0018*/ 	.word	0x00000000
	.align		4
        /*001c*/ 	.word	0xfffffffc


//--------------------- .text._Z19matrixMulMultiBlockPfS_S_i --------------------------
	.section	.text._Z19matrixMulMultiBlockPfS_S_i,"ax",@progbits
	.align	128
        .global         _Z19matrixMulMultiBlockPfS_S_i
        .type           _Z19matrixMulMultiBlockPfS_S_i,@function
        .size           _Z19matrixMulMultiBlockPfS_S_i,(.L_x_5 - _Z19matrixMulMultiBlockPfS_S_i)
        .other          _Z19matrixMulMultiBlockPfS_S_i,@"STO_CUDA_ENTRY STV_DEFAULT"
_Z19matrixMulMultiBlockPfS_S_i:
.text._Z19matrixMulMultiBlockPfS_S_i:
[----:B------:R-:W-:Y:S01]  /*0000*/  LDC R1, c[0x0][0x37c] ;  /* 0x0000df00ff017b82 */ /* 0x000fe20000000800 */
[----:B------:R-:W0:Y:S07]  /*0010*/  S2R R0, SR_TID.Y ;  /* 0x0000000000007919 */ /* 0x000e2e0000002200 */
[----:B------:R-:W0:Y:S01]  /*0020*/  S2UR UR4, SR_CTAID.Y ;  /* 0x00000000000479c3 */ /* 0x000e220000002600 */
[----:B------:R-:W1:Y:S01]  /*0030*/  LDCU UR20, c[0x0][0x398] ;  /* 0x00007300ff1477ac */ /* 0x000e620008000800 */
[----:B------:R-:W2:Y:S06]  /*0040*/  S2R R3, SR_TID.X ;  /* 0x0000000000037919 */ /* 0x000eac0000002100 */
[----:B------:R-:W0:Y:S08]  /*0050*/  LDC R13, c[0x0][0x364] ;  /* 0x0000d900ff0d7b82 */ /* 0x000e300000000800 */
[----:B------:R-:W2:Y:S08]  /*0060*/  S2UR UR5, SR_CTAID.X ;  /* 0x00000000000579c3 */ /* 0x000eb00000002500 */
[----:B------:R-:W2:Y:S01]  /*0070*/  LDC R2, c[0x0][0x360] ;  /* 0x0000d800ff027b82 */ /* 0x000ea20000000800 */
[----:B0-----:R-:W-:-:S02]  /*0080*/  IMAD R13, R13, UR4, R0 ;  /* 0x000000040d0d7c24 */ /* 0x001fc4000f8e0200 */
[----:B--2---:R-:W-:-:S05]  /*0090*/  IMAD R0, R2, UR5, R3 ;  /* 0x0000000502007c24 */ /* 0x004fca000f8e0203 */
[----:B------:R-:W-:-:S04]  /*00a0*/  VIMNMX R2, PT, PT, R13, R0, !PT ;  /* 0x000000000d027248 */ /* 0x000fc80007fe0100 */
[----:B-1----:R-:W-:-:S13]  /*00b0*/  ISETP.GE.AND P0, PT, R2, UR20, PT ;  /* 0x0000001402007c0c */ /* 0x002fda000bf06270 */
[----:B------:R-:W-:Y:S05]  /*00c0*/  @P0 EXIT ;  /* 0x000000000000094d */ /* 0x000fea0003800000 */
[----:B------:R-:W-:Y:S01]  /*00d0*/  UISETP.GE.U32.AND UP0, UPT, UR20, 0x8, UPT ;  /* 0x000000081400788c */ /* 0x000fe2000bf06070 */
[----:B------:R-:W-:Y:S02]  /*00e0*/  HFMA2 R12, -RZ, RZ, 0, 0 ;  /* 0x00000000ff0c7431 */ /* 0x000fe400000001ff */
[----:B------:R-:W-:Y:S01]  /*00f0*/  IMAD R13, R13, UR20, RZ ;  /* 0x000000140d0d7c24 */ /* 0x000fe2000f8e02ff */
[----:B------:R-:W-:Y:S01]  /*0100*/  UMOV UR4, URZ ;  /* 0x000000ff00047c82 */ /* 0x000fe20008000000 */
[----:B------:R-:W0:Y:S04]  /*0110*/  LDCU.64 UR18, c[0x0][0x358] ;  /* 0x00006b00ff1277ac */ /* 0x000e280008000a00 */
[----:B------:R-:W-:Y:S05]  /*0120*/  BRA.U !UP0, `(.L_x_0) ;  /* 0x0000000508007547 */ /* 0x000fea000b800000 */
[----:B------:R-:W1:Y:S01]  /*0130*/  LDC.64 R2, c[0x0][0x388] ;  /* 0x0000e200ff027b82 */ /* 0x000e620000000a00 */
[----:B------:R-:W2:Y:S01]  /*0140*/  LDCU.64 UR22, c[0x0][0x390] ;  /* 0x00007200ff1677ac */ /* 0x000ea20008000a00 */
[----:B------:R-:W-:Y:S02]  /*0150*/  MOV R12, RZ ;  /* 0x000000ff000c7202 */ /* 0x000fe40000000f00 */
[----:B------:R-:W-:Y:S01]  /*0160*/  MOV R14, R0 ;  /* 0x00000000000e7202 */ /* 0x000fe20000000f00 */
[----:B------:R-:W-:-:S04]  /*0170*/  ULOP3.LUT UR4, UR20, 0x7ffffff8, URZ, 0xc0, !UPT ;  /* 0x7ffffff814047892 */ /* 0x000fc8000f8ec0ff */
[----:B------:R-:W-:Y:S02]  /*0180*/  UIADD3 UR5, UPT, UPT, -UR4, URZ, URZ ;  /* 0x000000ff04057290 */ /* 0x000fe4000fffe1ff */
[----:B--2---:R-:W-:Y:S02]  /*0190*/  UIMAD.WIDE UR6, UR20, 0x8, UR22 ;  /* 0x00000008140678a5 */ /* 0x004fe4000f8e0216 */
[----:B------:R-:W-:Y:S02]  /*01a0*/  UIMAD.WIDE UR8, UR20, 0xc, UR22 ;  /* 0x0000000c140878a5 */ /* 0x000fe4000f8e0216 */
[----:B------:R-:W-:Y:S01]  /*01b0*/  UIMAD.WIDE UR10, UR20, 0x10, UR22 ;  /* 0x00000010140a78a5 */ /* 0x000fe2000f8e0216 */
[----:B-1----:R-:W-:Y:S01]  /*01c0*/  IMAD.WIDE.U32 R2, R13, 0x4, R2 ;  /* 0x000000040d027825 */ /* 0x002fe200078e0002 */
[----:B------:R-:W-:Y:S02]  /*01d0*/  UIMAD.WIDE UR12, UR20, 0x14, UR22 ;  /* 0x00000014140c78a5 */ /* 0x000fe4000f8e0216 */
[----:B------:R-:W-:Y:S01]  /*01e0*/  UIMAD.WIDE UR14, UR20, 0x18, UR22 ;  /* 0x00000018140e78a5 */ /* 0x000fe2000f8e0216 */
[----:B------:R-:W-:Y:S01]  /*01f0*/  IADD3 R2, P0, PT, R2, 0x10, RZ ;  /* 0x0000001002027810 */ /* 0x000fe20007f1e0ff */
[----:B------:R-:W-:-:S03]  /*0200*/  UIMAD.WIDE UR16, UR20, 0x1c, UR22 ;  /* 0x0000001c141078a5 */ /* 0x000fc6000f8e0216 */
[----:B------:R-:W-:-:S09]  /*0210*/  IADD3.X R3, PT, PT, RZ, R3, RZ, P0, !PT ;  /* 0x00000003ff037210 */ /* 0x000fd200007fe4ff */
.L_x_1:
[----:B------:R-:W-:Y:S01]  /*0220*/  UIMAD.WIDE UR24, UR20, 0x4, UR22 ;  /* 0x00000004141878a5 */ /* 0x000fe2000f8e0216 */
[----:B------:R-:W-:Y:S01]  /*0230*/  MOV R23, 0x4 ;  /* 0x0000000400177802 */ /* 0x000fe20000000f00 */
[----:B------:R-:W-:Y:S01]  /*0240*/  HFMA2 R25, -RZ, RZ, 0, 2.384185791015625e-07 ;  /* 0x00000004ff197431 */ /* 0x000fe200000001ff */
[----:B0-----:R-:W2:Y:S03]  /*0250*/  LDG.E R21, desc[UR18][R2.64+-0x10] ;  /* 0xfffff01202157981 */ /* 0x001ea6000c1e1900 */
[----:B------:R-:W-:Y:S01]  /*0260*/  IMAD.WIDE R22, R14, R23, UR22 ;  /* 0x000000160e167e25 */ /* 0x000fe2000f8e0217 */
[----:B------:R-:W-:Y:S01]  /*0270*/  MOV R8, UR24 ;  /* 0x0000001800087c02 */ /* 0x000fe20008000f00 */
[----:B------:R-:W3:Y:S01]  /*0280*/  LDG.E R19, desc[UR18][R2.64+-0xc] ;  /* 0xfffff41202137981 */ /* 0x000ee2000c1e1900 */
[----:B------:R-:W-:-:S03]  /*0290*/  MOV R9, UR25 ;  /* 0x0000001900097c02 */ /* 0x000fc60008000f00 */
[----:B------:R-:W2:Y:S01]  /*02a0*/  LDG.E R22, desc[UR18][R22.64] ;  /* 0x0000001216167981 */ /* 0x000ea2000c1e1900 */
[----:B------:R-:W-:Y:S02]  /*02b0*/  IMAD.MOV.U32 R11, RZ, RZ, 0x4 ;  /* 0x00000004ff0b7424 */ /* 0x000fe400078e00ff */
[----:B------:R-:W-:-:S04]  /*02c0*/  IMAD.WIDE R8, R14, 0x4, R8 ;  /* 0x000000040e087825 */ /* 0x000fc800078e0208 */
[----:B------:R-:W-:Y:S01]  /*02d0*/  HFMA2 R7, -RZ, RZ, 0, 2.384185791015625e-07 ;  /* 0x00000004ff077431 */ /* 0x000fe200000001ff */
[----:B------:R-:W-:Y:S01]  /*02e0*/  MOV R5, 0x4 ;  /* 0x0000000400057802 */ /* 0x000fe20000000f00 */
[----:B------:R-:W4:Y:S01]  /*02f0*/  LDG.E R17, desc[UR18][R2.64+-0x8] ;  /* 0xfffff81202117981 */ /* 0x000f22000c1e1900 */
[----:B------:R-:W-:-:S03]  /*0300*/  IMAD.WIDE R24, R14, R25, UR6 ;  /* 0x000000060e187e25 */ /* 0x000fc6000f8e0219 */
[----:B------:R0:W3:Y:S01]  /*0310*/  LDG.E R20, desc[UR18][R8.64] ;  /* 0x0000001208147981 */ /* 0x0000e2000c1e1900 */
[----:B------:R-:W-:-:S03]  /*0320*/  IMAD.WIDE R10, R14, R11, UR8 ;  /* 0x000000080e0a7e25 */ /* 0x000fc6000f8e020b */
[----:B------:R-:W4:Y:S01]  /*0330*/  LDG.E R18, desc[UR18][R24.64] ;  /* 0x0000001218127981 */ /* 0x000f22000c1e1900 */
[----:B------:R-:W-:-:S04]  /*0340*/  IMAD.WIDE R4, R14, R5, UR10 ;  /* 0x0000000a0e047e25 */ /* 0x000fc8000f8e0205 */
[----:B------:R-:W-:Y:S01]  /*0350*/  HFMA2 R27, -RZ, RZ, 0, 2.384185791015625e-07 ;  /* 0x00000004ff1b7431 */ /* 0x000fe200000001ff */
[----:B------:R1:W5:Y:S01]  /*0360*/  LDG.E R16, desc[UR18][R10.64] ;  /* 0x000000120a107981 */ /* 0x000362000c1e1900 */
[C---:B------:R-:W-:Y:S01]  /*0370*/  IMAD.WIDE R6, R14.reuse, R7, UR12 ;  /* 0x0000000c0e067e25 */ /* 0x040fe2000f8e0207 */
[----:B0-----:R-:W-:Y:S02]  /*0380*/  MOV R9, 0x4 ;  /* 0x0000000400097802 */ /* 0x001fe40000000f00 */
[----:B------:R-:W5:Y:S04]  /*0390*/  LDG.E R15, desc[UR18][R2.64+-0x4] ;  /* 0xfffffc12020f7981 */ /* 0x000f68000c1e1900 */
[----:B------:R0:W5:Y:S01]  /*03a0*/  LDG.E R4, desc[UR18][R4.64] ;  /* 0x0000001204047981 */ /* 0x000162000c1e1900 */
[----:B------:R-:W-:-:S03]  /*03b0*/  IMAD.WIDE R8, R14, R9, UR14 ;  /* 0x0000000e0e087e25 */ /* 0x000fc6000f8e0209 */
[----:B------:R-:W5:Y:S01]  /*03c0*/  LDG.E R23, desc[UR18][R2.64] ;  /* 0x0000001202177981 */ /* 0x000f62000c1e1900 */
[----:B-1----:R-:W-:-:S03]  /*03d0*/  IMAD.WIDE R10, R14, R27, UR16 ;  /* 0x000000100e0a7e25 */ /* 0x002fc6000f8e021b */
[----:B------:R-:W5:Y:S04]  /*03e0*/  LDG.E R7, desc[UR18][R6.64] ;  /* 0x0000001206077981 */ /* 0x000f68000c1e1900 */
[----:B------:R-:W5:Y:S04]  /*03f0*/  LDG.E R24, desc[UR18][R2.64+0x4] ;  /* 0x0000041202187981 */ /* 0x000f68000c1e1900 */
[----:B------:R-:W5:Y:S04]  /*0400*/  LDG.E R8, desc[UR18][R8.64] ;  /* 0x0000001208087981 */ /* 0x000f68000c1e1900 */
[----:B------:R-:W5:Y:S04]  /*0410*/  LDG.E R25, desc[UR18][R2.64+0x8] ;  /* 0x0000081202197981 */ /* 0x000f68000c1e1900 */
[----:B------:R-:W5:Y:S04]  /*0420*/  LDG.E R10, desc[UR18][R10.64] ;  /* 0x000000120a0a7981 */ /* 0x000f68000c1e1900 */
[----:B------:R1:W5:Y:S01]  /*0430*/  LDG.E R27, desc[UR18][R2.64+0xc] ;  /* 0x00000c12021b7981 */ /* 0x000362000c1e1900 */
[----:B------:R-:W-:-:S04]  /*0440*/  UIADD3 UR5, UPT, UPT, UR5, 0x8, URZ ;  /* 0x0000000805057890 */ /* 0x000fc8000fffe0ff */
[----:B------:R-:W-:Y:S01]  /*0450*/  UISETP.NE.AND UP0, UPT, UR5, URZ, UPT ;  /* 0x000000ff0500728c */ /* 0x000fe2000bf05270 */
[----:B0-----:R-:W-:Y:S02]  /*0460*/  MOV R5, UR20 ;  /* 0x0000001400057c02 */ /* 0x001fe40008000f00 */
[----:B-1----:R-:W-:-:S03]  /*0470*/  IADD3 R2, P0, PT, R2, 0x20, RZ ;  /* 0x0000002002027810 */ /* 0x002fc60007f1e0ff */
[----:B------:R-:W-:Y:S01]  /*0480*/  IMAD R14, R5, 0x8, R14 ;  /* 0x00000008050e7824 */ /* 0x000fe200078e020e */
[----:B------:R-:W-:Y:S01]  /*0490*/  IADD3.X R3, PT, PT, RZ, R3, RZ, P0, !PT ;  /* 0x00000003ff037210 */ /* 0x000fe200007fe4ff */
[----:B--2---:R-:W-:-:S04]  /*04a0*/  FFMA R22, R21, R22, R12 ;  /* 0x0000001615167223 */ /* 0x004fc8000000000c */
[----:B---3--:R-:W-:-:S04]  /*04b0*/  FFMA R20, R19, R20, R22 ;  /* 0x0000001413147223 */ /* 0x008fc80000000016 */
[----:B----4-:R-:W-:-:S04]  /*04c0*/  FFMA R18, R17, R18, R20 ;  /* 0x0000001211127223 */ /* 0x010fc80000000014 */
[----:B-----5:R-:W-:-:S04]  /*04d0*/  FFMA R16, R15, R16, R18 ;  /* 0x000000100f107223 */ /* 0x020fc80000000012 */
[----:B------:R-:W-:-:S04]  /*04e0*/  FFMA R23, R23, R4, R16 ;  /* 0x0000000417177223 */ /* 0x000fc80000000010 */
[----:B------:R-:W-:-:S04]  /*04f0*/  FFMA R24, R24, R7, R23 ;  /* 0x0000000718187223 */ /* 0x000fc80000000017 */
[----:B------:R-:W-:-:S04]  /*0500*/  FFMA R8, R25, R8, R24 ;  /* 0x0000000819087223 */ /* 0x000fc80000000018 */
[----:B------:R-:W-:Y:S01]  /*0510*/  FFMA R12, R27, R10, R8 ;  /* 0x0000000a1b0c7223 */ /* 0x000fe20000000008 */
[----:B------:R-:W-:Y:S06]  /*0520*/  BRA.U UP0, `(.L_x_1) ;  /* 0xfffffffd003c7547 */ /* 0x000fec000b83ffff */
.L_x_0:
[----:B------:R-:W-:-:S04]  /*0530*/  ULOP3.LUT UR6, UR20, 0x7, URZ, 0xc0, !UPT ;  /* 0x0000000714067892 */ /* 0x000fc8000f8ec0ff */
[----:B------:R-:W-:-:S09]  /*0540*/  UISETP.NE.AND UP0, UPT, UR6, URZ, UPT ;  /* 0x000000ff0600728c */ /* 0x000fd2000bf05270 */
[----:B------:R-:W-:Y:S05]  /*0550*/  BRA.U !UP0, `(.L_x_2) ;  /* 0x0000000508407547 */ /* 0x000fea000b800000 */
[----:B------:R-:W-:Y:S02]  /*0560*/  UISETP.GE.U32.AND UP0, UPT, UR6, 0x4, UPT ;  /* 0x000000040600788c */ /* 0x000fe4000bf06070 */
[----:B------:R-:W-:-:S04]  /*0570*/  ULOP3.LUT UR5, UR20, 0x3, URZ, 0xc0, !UPT ;  /* 0x0000000314057892 */ /* 0x000fc8000f8ec0ff */
[----:B------:R-:W-:-:S03]  /*0580*/  UISETP.NE.AND UP1, UPT, UR5, URZ, UPT ;  /* 0x000000ff0500728c */ /* 0x000fc6000bf25270 */
[----:B------:R-:W-:Y:S08]  /*0590*/  BRA.U !UP0, `(.L_x_3) ;  /* 0x00000001087c7547 */ /* 0x000ff0000b800000 */
[----:B------:R-:W1:Y:S01]  /*05a0*/  LDC.64 R6, c[0x0][0x390] ;  /* 0x0000e400ff067b82 */ /* 0x000e620000000a00 */
[----:B------:R-:W2:Y:S01]  /*05b0*/  LDCU.64 UR6, c[0x0][0x388] ;  /* 0x00007100ff0677ac */ /* 0x000ea20008000a00 */
[----:B------:R-:W-:Y:S02]  /*05c0*/  MOV R9, UR4 ;  /* 0x0000000400097c02 */ /* 0x000fe40008000f00 */
[C---:B------:R-:W-:Y:S02]  /*05d0*/  IADD3 R3, PT, PT, R13.reuse, UR4, RZ ;  /* 0x000000040d037c10 */ /* 0x040fe4000fffe0ff */
[----:B------:R-:W-:Y:S01]  /*05e0*/  IADD3 R10, P0, PT, R13, UR4, RZ ;  /* 0x000000040d0a7c10 */ /* 0x000fe2000ff1e0ff */
[----:B------:R-:W-:Y:S01]  /*05f0*/  IMAD R9, R9, UR20, R0 ;  /* 0x0000001409097c24 */ /* 0x000fe2000f8e0200 */
[----:B------:R-:W3:Y:S01]  /*0600*/  LDC.64 R4, c[0x0][0x388] ;  /* 0x0000e200ff047b82 */ /* 0x000ee20000000a00 */
[----:B------:R-:W-:Y:S02]  /*0610*/  MOV R11, UR20 ;  /* 0x00000014000b7c02 */ /* 0x000fe40008000f00 */
[----:B------:R-:W-:Y:S01]  /*0620*/  MOV R15, UR20 ;  /* 0x00000014000f7c02 */ /* 0x000fe20008000f00 */
[----:B-1----:R-:W-:Y:S01]  /*0630*/  IMAD.WIDE R6, R9, 0x4, R6 ;  /* 0x0000000409067825 */ /* 0x002fe200078e0206 */
[----:B------:R-:W-:-:S05]  /*0640*/  MOV R9, UR20 ;  /* 0x0000001400097c02 */ /* 0x000fca0008000f00 */
[----:B------:R-:W-:Y:S02]  /*0650*/  IMAD.WIDE R8, R9, 0x4, R6 ;  /* 0x0000000409087825 */ /* 0x000fe400078e0206 */
[----:B0-----:R-:W4:Y:S02]  /*0660*/  LDG.E R6, desc[UR18][R6.64] ;  /* 0x0000001206067981 */ /* 0x001f24000c1e1900 */
[----:B---3--:R-:W-:Y:S01]  /*0670*/  IMAD.WIDE.U32 R4, R3, 0x4, R4 ;  /* 0x0000000403047825 */ /* 0x008fe200078e0004 */
[----:B------:R-:W-:Y:S01]  /*0680*/  IADD3.X R3, PT, PT, RZ, RZ, RZ, P0, !PT ;  /* 0x000000ffff037210 */ /* 0x000fe200007fe4ff */
[----:B------:R-:W3:Y:S01]  /*0690*/  LDG.E R17, desc[UR18][R8.64] ;  /* 0x0000001208117981 */ /* 0x000ee2000c1e1900 */
[----:B--2---:R-:W-:-:S03]  /*06a0*/  LEA R2, P0, R10, UR6, 0x2 ;  /* 0x000000060a027c11 */ /* 0x004fc6000f8010ff */
[----:B------:R-:W4:Y:S01]  /*06b0*/  LDG.E R5, desc[UR18][R4.64] ;  /* 0x0000001204057981 */ /* 0x000f22000c1e1900 */
[----:B------:R-:W-:Y:S01]  /*06c0*/  LEA.HI.X R3, R10, UR7, R3, 0x2, P0 ;  /* 0x000000070a037c11 */ /* 0x000fe200080f1403 */
[----:B------:R-:W-:-:S04]  /*06d0*/  IMAD.WIDE R10, R11, 0x4, R8 ;  /* 0x000000040b0a7825 */ /* 0x000fc800078e0208 */
[----:B------:R-:W3:Y:S01]  /*06e0*/  LDG.E R16, desc[UR18][R2.64+0x4] ;  /* 0x0000041202107981 */ /* 0x000ee2000c1e1900 */
[----:B------:R-:W-:-:S03]  /*06f0*/  IMAD.WIDE R14, R15, 0x4, R10 ;  /* 0x000000040f0e7825 */ /* 0x000fc600078e020a */
[----:B------:R-:W2:Y:S04]  /*0700*/  LDG.E R19, desc[UR18][R10.64] ;  /* 0x000000120a137981 */ /* 0x000ea8000c1e1900 */
[----:B------:R-:W2:Y:S04]  /*0710*/  LDG.E R18, desc[UR18][R2.64+0x8] ;  /* 0x0000081202127981 */ /* 0x000ea8000c1e1900 */
[----:B------:R-:W5:Y:S04]  /*0720*/  LDG.E R20, desc[UR18][R2.64+0xc] ;  /* 0x00000c1202147981 */ /* 0x000f68000c1e1900 */
[----:B------:R-:W5:Y:S01]  /*0730*/  LDG.E R14, desc[UR18][R14.64] ;  /* 0x000000120e0e7981 */ /* 0x000f62000c1e1900 */
[----:B------:R-:W-:Y:S01]  /*0740*/  UIADD3 UR4, UPT, UPT, UR4, 0x4, URZ ;  /* 0x0000000404047890 */ /* 0x000fe2000fffe0ff */
[----:B----4-:R-:W-:-:S04]  /*0750*/  FFMA R5, R5, R6, R12 ;  /* 0x0000000605057223 */ /* 0x010fc8000000000c */
[----:B---3--:R-:W-:-:S04]  /*0760*/  FFMA R5, R16, R17, R5 ;  /* 0x0000001110057223 */ /* 0x008fc80000000005 */
[----:B--2---:R-:W-:-:S04]  /*0770*/  FFMA R5, R18, R19, R5 ;  /* 0x0000001312057223 */ /* 0x004fc80000000005 */
[----:B-----5:R-:W-:-:S07]  /*0780*/  FFMA R12, R20, R14, R5 ;  /* 0x0000000e140c7223 */ /* 0x020fce0000000005 */
.L_x_3:
[----:B------:R-:W-:Y:S05]  /*0790*/  BRA.U !UP1, `(.L_x_2) ;  /* 0x0000000109b07547 */ /* 0x000fea000b800000 */
[----:B------:R-:W-:Y:S01]  /*07a0*/  UISETP.NE.AND UP0, UPT, UR5, 0x1, UPT ;  /* 0x000000010500788c */ /* 0x000fe2000bf05270 */
[----:B------:R-:W-:Y:S01]  /*07b0*/  MOV R7, UR4 ;  /* 0x0000000400077c02 */ /* 0x000fe20008000f00 */
[----:B------:R-:W-:Y:S02]  /*07c0*/  ULOP3.LUT UR5, UR20, 0x1, URZ, 0xc0, !UPT ;  /* 0x0000000114057892 */ /* 0x000fe4000f8ec0ff */
[----:B------:R-:W-:Y:S02]  /*07d0*/  IMAD.U32 R15, RZ, RZ, UR20 ;  /* 0x00000014ff0f7e24 */ /* 0x000fe4000f8e00ff */
[----:B------:R-:W-:Y:S01]  /*07e0*/  UISETP.NE.U32.AND UP1, UPT, UR5, 0x1, UPT ;  /* 0x000000010500788c */ /* 0x000fe2000bf25070 */
[----:B------:R-:W-:-:S04]  /*07f0*/  PLOP3.LUT P1, PT, PT, PT, UP0, 0x80, 0x8 ;  /* 0x000000000008781c */ /* 0x000fc80003f2f008 */
[----:B------:R-:W1:Y:S01]  /*0800*/  @UP0 LDCU.64 UR6, c[0x0][0x388] ;  /* 0x00007100ff0607ac */ /* 0x000e620008000a00 */
[----:B------:R-:W-:Y:S01]  /*0810*/  PLOP3.LUT P0, PT, PT, PT, UP1, 0x80, 0x8 ;  /* 0x000000000008781c */ /* 0x000fe20003f0f018 */
[----:B------:R-:W2:Y:S01]  /*0820*/  @UP0 LDCU.64 UR8, c[0x0][0x390] ;  /* 0x00007200ff0807ac */ /* 0x000ea20008000a00 */
[----:B------:R-:W3:Y:S06]  /*0830*/  @UP0 LDCU.64 UR10, c[0x0][0x388] ;  /* 0x00007100ff0a07ac */ /* 0x000eec0008000a00 */
[C---:B------:R-:W-:Y:S01]  /*0840*/  @P1 VIADD R3, R13.reuse, UR4 ;  /* 0x000000040d031c36 */ /* 0x040fe20008000000 */
[----:B------:R-:W-:Y:S01]  /*0850*/  @P1 IADD3 R6, P2, PT, R13, UR4, RZ ;  /* 0x000000040d061c10 */ /* 0x000fe2000ff5e0ff */
[----:B------:R-:W4:Y:S01]  /*0860*/  @!UP1 LDCU.64 UR12, c[0x0][0x388] ;  /* 0x00007100ff0c97ac */ /* 0x000f220008000a00 */
[----:B------:R-:W-:Y:S01]  /*0870*/  @UP0 UIADD3 UR4, UPT, UPT, UR4, 0x2, URZ ;  /* 0x0000000204040890 */ /* 0x000fe2000fffe0ff */
[----:B-1----:R-:W-:-:S02]  /*0880*/  MOV R10, UR6 ;  /* 0x00000006000a7c02 */ /* 0x002fc40008000f00 */
[----:B------:R-:W-:Y:S01]  /*0890*/  MOV R11, UR7 ;  /* 0x00000007000b7c02 */ /* 0x000fe20008000f00 */
[----:B------:R-:W1:Y:S01]  /*08a0*/  @!UP1 LDCU.64 UR6, c[0x0][0x390] ;  /* 0x00007200ff0697ac */ /* 0x000e620008000a00 */
[----:B--2---:R-:W-:Y:S02]  /*08b0*/  MOV R4, UR8 ;  /* 0x0000000800047c02 */ /* 0x004fe40008000f00 */
[----:B------:R-:W-:Y:S01]  /*08c0*/  MOV R5, UR9 ;  /* 0x0000000900057c02 */ /* 0x000fe20008000f00 */
[----:B------:R-:W-:-:S04]  /*08d0*/  @P1 IMAD.WIDE.U32 R10, R3, 0x4, R10 ;  /* 0x00000004030a1825 */ /* 0x000fc800078e000a */
[----:B------:R-:W-:Y:S01]  /*08e0*/  @P1 IMAD R3, R7, UR20, R0 ;  /* 0x0000001407031c24 */ /* 0x000fe2000f8e0200 */
[----:B------:R-:W-:Y:S01]  /*08f0*/  @P1 IADD3.X R7, PT, PT, RZ, RZ, RZ, P2, !PT ;  /* 0x000000ffff071210 */ /* 0x000fe200017fe4ff */
[----:B0-----:R-:W2:Y:S01]  /*0900*/  @P1 LDG.E R11, desc[UR18][R10.64] ;  /* 0x000000120a0b1981 */ /* 0x001ea2000c1e1900 */
[C---:B---3--:R-:W-:Y:S01]  /*0910*/  @P1 LEA R2, P2, R6.reuse, UR10, 0x2 ;  /* 0x0000000a06021c11 */ /* 0x048fe2000f8410ff */
[----:B------:R-:W-:Y:S01]  /*0920*/  @P1 IMAD.WIDE R4, R3, 0x4, R4 ;  /* 0x0000000403041825 */ /* 0x000fe200078e0204 */
[----:B------:R-:W-:Y:S02]  /*0930*/  MOV R19, UR4 ;  /* 0x0000000400137c02 */ /* 0x000fe40008000f00 */
[----:B------:R-:W-:Y:S02]  /*0940*/  @P1 LEA.HI.X R3, R6, UR11, R7, 0x2, P2 ;  /* 0x0000000b06031c11 */ /* 0x000fe400090f1407 */
[----:B----4-:R-:W-:Y:S01]  /*0950*/  MOV R6, UR12 ;  /* 0x0000000c00067c02 */ /* 0x010fe20008000f00 */
[----:B------:R-:W-:Y:S01]  /*0960*/  @P1 IMAD.WIDE R14, R15, 0x4, R4 ;  /* 0x000000040f0e1825 */ /* 0x000fe200078e0204 */
[----:B------:R-:W-:Y:S01]  /*0970*/  MOV R7, UR13 ;  /* 0x0000000d00077c02 */ /* 0x000fe20008000f00 */
[----:B------:R-:W2:Y:S01]  /*0980*/  @P1 LDG.E R4, desc[UR18][R4.64] ;  /* 0x0000001204041981 */ /* 0x000ea2000c1e1900 */
[----:B------:R-:W-:Y:S01]  /*0990*/  @!P0 IADD3 R17, PT, PT, R13, UR4, RZ ;  /* 0x000000040d118c10 */ /* 0x000fe2000fffe0ff */
[----:B------:R-:W-:Y:S01]  /*09a0*/  @!P0 IMAD R19, R19, UR20, R0 ;  /* 0x0000001413138c24 */ /* 0x000fe2000f8e0200 */
[----:B-1----:R-:W-:Y:S01]  /*09b0*/  MOV R8, UR6 ;  /* 0x0000000600087c02 */ /* 0x002fe20008000f00 */
[----:B------:R-:W3:Y:S01]  /*09c0*/  @P1 LDG.E R14, desc[UR18][R14.64] ;  /* 0x000000120e0e1981 */ /* 0x000ee2000c1e1900 */
[----:B------:R-:W-:Y:S01]  /*09d0*/  MOV R9, UR7 ;  /* 0x0000000700097c02 */ /* 0x000fe20008000f00 */
[----:B------:R-:W-:-:S02]  /*09e0*/  @!P0 IMAD.WIDE.U32 R6, R17, 0x4, R6 ;  /* 0x0000000411068825 */ /* 0x000fc400078e0006 */
[----:B------:R-:W3:Y:S02]  /*09f0*/  @P1 LDG.E R2, desc[UR18][R2.64+0x4] ;  /* 0x0000041202021981 */ /* 0x000ee4000c1e1900 */
[----:B------:R-:W-:Y:S02]  /*0a00*/  @!P0 IMAD.WIDE R8, R19, 0x4, R8 ;  /* 0x0000000413088825 */ /* 0x000fe400078e0208 */
[----:B------:R-:W4:Y:S04]  /*0a10*/  @!P0 LDG.E R7, desc[UR18][R6.64] ;  /* 0x0000001206078981 */ /* 0x000f28000c1e1900 */
[----:B------:R-:W4:Y:S01]  /*0a20*/  @!P0 LDG.E R8, desc[UR18][R8.64] ;  /* 0x0000001208088981 */ /* 0x000f22000c1e1900 */
[----:B--2---:R-:W-:-:S04]  /*0a30*/  @P1 FFMA R11, R11, R4, R12 ;  /* 0x000000040b0b1223 */ /* 0x004fc8000000000c */
[----:B---3--:R-:W-:-:S04]  /*0a40*/  @P1 FFMA R12, R2, R14, R11 ;  /* 0x0000000e020c1223 */ /* 0x008fc8000000000b */
[----:B----4-:R-:W-:-:S07]  /*0a50*/  @!P0 FFMA R12, R7, R8, R12 ;  /* 0x00000008070c8223 */ /* 0x010fce000000000c */
.L_x_2:
[----:B------:R-:W1:Y:S01]  /*0a60*/  LDC.64 R2, c[0x0][0x380] ;  /* 0x0000e000ff027b82 */ /* 0x000e620000000a00 */
[----:B------:R-:W-:-:S05]  /*0a70*/  IADD3 R13, PT, PT, R0, R13, RZ ;  /* 0x0000000d000d7210 */ /* 0x000fca0007ffe0ff */
[----:B-1----:R-:W-:-:S05]  /*0a80*/  IMAD.WIDE R2, R13, 0x4, R2 ;  /* 0x000000040d027825 */ /* 0x002fca00078e0202 */
[----:B0-----:R-:W-:Y:S01]  /*0a90*/  STG.E desc[UR18][R2.64], R12 ;  /* 0x0000000c02007986 */ /* 0x001fe2000c101912 */
[----:B------:R-:W-:Y:S05]  /*0aa0*/  EXIT ;  /* 0x000000000000794d */ /* 0x000fea0003800000 */
.L_x_4:
[----:B------:R-:W-:-:S00]  /*0ab0*/  BRA `(.L_x_4) ;  /* 0xfffffffc00fc7947 */ /* 0x000fc0000383ffff */
[----:B------:R-:W-:-:S00]  /*0ac0*/  NOP ;  /* 0x0000000000007918 */ /* 0x000fc00000000000 */
        /* <DEDUP_REMOVED lines=11> */
.L_x_5:


//--------------------- .nv.shared.reserved.0     --------------------------
	.section	.nv.shared.reserved.0,"aw",@nobits
	.weak		__nv_reservedSMEM_offset_0_alias
	.size		__nv_reservedSMEM_offset_0_alias, 0, 64
	.other		__nv_reservedSMEM_offset_0_alias,@"STO_CUDA_RESERVED_SHARED STV_DEFAULT"
__nv_reservedSMEM_offset_0_alias:
	.zero		0
	.zero		64


//--------------------- .nv.constant0._Z19matrixMulMultiBlockPfS_S_i --------------------------
	.section	.nv.constant0._Z19matrixMulMultiBlockPfS_S_i,"a",@progbits
	.sectionflags	@""
	.align	4
.nv.constant0._Z19matrixMulMultiBlockPfS_S_i:
	.zero		924


//--------------------- SYMBOLS --------------------------

	.type		.nv.reservedSmem.offset0,@object
	.size		.nv.reservedSmem.offset0,0x4
